//
// Generated by NVIDIA NVVM Compiler
//
// Compiler Build ID: CL-36424714
// Cuda compilation tools, release 13.0, V13.0.88
// Based on NVVM 20.0.0
//

.version 9.0
.target sm_100
.address_size 64

	// .globl	_Z7convGPUPiPfiii
.const .align 4 .b8 M[65536];
// _ZZ7convGPUPiPfiiiE7data_ds has been demoted

.visible .entry _Z7convGPUPiPfiii(
	.param .u64 .ptr .align 1 _Z7convGPUPiPfiii_param_0,
	.param .u64 .ptr .align 1 _Z7convGPUPiPfiii_param_1,
	.param .u32 _Z7convGPUPiPfiii_param_2,
	.param .u32 _Z7convGPUPiPfiii_param_3,
	.param .u32 _Z7convGPUPiPfiii_param_4
)
{
	.reg .pred 	%p<98>;
	.reg .b32 	%r<78>;
	.reg .b32 	%f<71>;
	.reg .b64 	%rd<38>;
	// demoted variable
	.shared .align 4 .b8 _ZZ7convGPUPiPfiiiE7data_ds[1024];
	ld.param.u64 	%rd7, [_Z7convGPUPiPfiii_param_0];
	ld.param.u32 	%r35, [_Z7convGPUPiPfiii_param_2];
	ld.param.u32 	%r36, [_Z7convGPUPiPfiii_param_3];
	ld.param.u32 	%r37, [_Z7convGPUPiPfiii_param_4];
	cvta.to.global.u64 	%rd1, %rd7;
	mov.u32 	%r38, %ctaid.x;
	mov.u32 	%r1, %ntid.x;
	mul.lo.s32 	%r2, %r38, %r1;
	mov.u32 	%r3, %tid.x;
	add.s32 	%r4, %r2, %r3;
	mov.u32 	%r39, %ctaid.y;
	mov.u32 	%r5, %ntid.y;
	mul.lo.s32 	%r6, %r39, %r5;
	mov.u32 	%r7, %tid.y;
	add.s32 	%r8, %r6, %r7;
	setp.ge.u32 	%p2, %r8, %r36;
	setp.ge.u32 	%p3, %r4, %r35;
	or.pred  	%p4, %p3, %p2;
	@%p4 bra 	$L__BB0_39;
	mad.lo.s32 	%r9, %r35, %r8, %r4;
	mul.wide.u32 	%rd8, %r9, 4;
	add.s64 	%rd9, %rd1, %rd8;
	ld.global.u32 	%r40, [%rd9];
	cvt.rn.f32.s32 	%f28, %r40;
	shl.b32 	%r41, %r7, 6;
	mov.u32 	%r42, _ZZ7convGPUPiPfiiiE7data_ds;
	add.s32 	%r43, %r42, %r41;
	shl.b32 	%r44, %r3, 2;
	add.s32 	%r45, %r43, %r44;
	st.shared.f32 	[%r45], %f28;
	bar.sync 	0;
	setp.lt.s32 	%p5, %r37, 1;
	mov.f32 	%f61, 0f00000000;
	@%p5 bra 	$L__BB0_38;
	shr.u32 	%r47, %r37, 1;
	sub.s32 	%r10, %r8, %r47;
	sub.s32 	%r11, %r4, %r47;
	add.s32 	%r12, %r2, %r1;
	add.s32 	%r13, %r6, %r5;
	sub.s32 	%r14, %r7, %r47;
	sub.s32 	%r15, %r3, %r47;
	and.b32  	%r16, %r37, 3;
	mov.f32 	%f61, 0f00000000;
	mov.b32 	%r75, 0;
	mov.u64 	%rd27, M;
$L__BB0_3:
	setp.lt.u32 	%p6, %r37, 4;
	add.s32 	%r18, %r10, %r75;
	setp.gt.s32 	%p7, %r18, -1;
	setp.lt.s32 	%p8, %r18, %r36;
	and.pred  	%p1, %p7, %p8;
	mul.lo.s32 	%r19, %r75, %r37;
	mul.lo.s32 	%r20, %r18, %r35;
	mov.b32 	%r77, 0;
	@%p6 bra 	$L__BB0_22;
	mov.b32 	%r76, 0;
	cvt.u64.u32 	%rd17, %r19;
$L__BB0_5:
	add.s32 	%r22, %r11, %r76;
	setp.gt.s32 	%p9, %r22, -1;
	setp.lt.s32 	%p10, %r22, %r35;
	and.pred  	%p11, %p9, %p10;
	and.pred  	%p12, %p11, %p1;
	add.s32 	%r50, %r22, %r20;
	mul.wide.s32 	%rd10, %r50, 4;
	add.s64 	%rd2, %rd1, %rd10;
	add.s32 	%r51, %r15, %r76;
	add.s32 	%r52, %r14, %r75;
	shl.b32 	%r53, %r52, 6;
	mov.u32 	%r54, _ZZ7convGPUPiPfiiiE7data_ds;
	add.s32 	%r55, %r54, %r53;
	shl.b32 	%r56, %r51, 2;
	add.s32 	%r23, %r55, %r56;
	not.pred 	%p13, %p12;
	@%p13 bra 	$L__BB0_9;
	setp.ge.u32 	%p14, %r18, %r13;
	setp.lt.u32 	%p15, %r18, %r6;
	setp.lt.u32 	%p16, %r22, %r2;
	setp.ge.u32 	%p17, %r22, %r12;
	or.pred  	%p18, %p16, %p15;
	or.pred  	%p19, %p18, %p17;
	or.pred  	%p20, %p19, %p14;
	@%p20 bra 	$L__BB0_8;
	ld.shared.f32 	%f31, [%r23];
	add.s32 	%r57, %r76, %r19;
	mul.wide.u32 	%rd11, %r57, 4;
	add.s64 	%rd13, %rd27, %rd11;
	ld.const.f32 	%f32, [%rd13];
	fma.rn.f32 	%f61, %f31, %f32, %f61;
	bra.uni 	$L__BB0_9;
$L__BB0_8:
	ld.global.u32 	%r58, [%rd2];
	cvt.rn.f32.s32 	%f33, %r58;
	add.s32 	%r59, %r76, %r19;
	mul.wide.u32 	%rd14, %r59, 4;
	add.s64 	%rd16, %rd27, %rd14;
	ld.const.f32 	%f34, [%rd16];
	fma.rn.f32 	%f61, %f34, %f33, %f61;
$L__BB0_9:
	add.s32 	%r24, %r22, 1;
	setp.gt.s32 	%p21, %r24, -1;
	setp.lt.s32 	%p22, %r24, %r35;
	and.pred  	%p23, %p21, %p22;
	and.pred  	%p24, %p23, %p1;
	cvt.u64.u32 	%rd18, %r76;
	add.s64 	%rd19, %rd18, %rd17;
	shl.b64 	%rd20, %rd19, 2;
	add.s64 	%rd3, %rd27, %rd20;
	not.pred 	%p25, %p24;
	@%p25 bra 	$L__BB0_13;
	setp.ge.u32 	%p26, %r18, %r13;
	setp.lt.u32 	%p27, %r18, %r6;
	setp.lt.u32 	%p28, %r24, %r2;
	setp.ge.u32 	%p29, %r24, %r12;
	or.pred  	%p30, %p28, %p27;
	or.pred  	%p31, %p30, %p29;
	or.pred  	%p32, %p31, %p26;
	@%p32 bra 	$L__BB0_12;
	ld.shared.f32 	%f35, [%r23+4];
	ld.const.f32 	%f36, [%rd3+4];
	fma.rn.f32 	%f61, %f35, %f36, %f61;
	bra.uni 	$L__BB0_13;
$L__BB0_12:
	ld.global.u32 	%r60, [%rd2+4];
	cvt.rn.f32.s32 	%f37, %r60;
	ld.const.f32 	%f38, [%rd3+4];
	fma.rn.f32 	%f61, %f38, %f37, %f61;
$L__BB0_13:
	add.s32 	%r25, %r22, 2;
	setp.gt.s32 	%p33, %r25, -1;
	setp.lt.s32 	%p34, %r25, %r35;
	and.pred  	%p35, %p33, %p34;
	and.pred  	%p36, %p35, %p1;
	not.pred 	%p37, %p36;
	@%p37 bra 	$L__BB0_17;
	setp.ge.u32 	%p38, %r18, %r13;
	setp.lt.u32 	%p39, %r18, %r6;
	setp.lt.u32 	%p40, %r25, %r2;
	setp.ge.u32 	%p41, %r25, %r12;
	or.pred  	%p42, %p40, %p39;
	or.pred  	%p43, %p42, %p41;
	or.pred  	%p44, %p43, %p38;
	@%p44 bra 	$L__BB0_16;
	ld.shared.f32 	%f39, [%r23+8];
	ld.const.f32 	%f40, [%rd3+8];
	fma.rn.f32 	%f61, %f39, %f40, %f61;
	bra.uni 	$L__BB0_17;
$L__BB0_16:
	ld.global.u32 	%r61, [%rd2+8];
	cvt.rn.f32.s32 	%f41, %r61;
	ld.const.f32 	%f42, [%rd3+8];
	fma.rn.f32 	%f61, %f42, %f41, %f61;
$L__BB0_17:
	add.s32 	%r26, %r22, 3;
	setp.gt.s32 	%p45, %r26, -1;
	setp.lt.s32 	%p46, %r26, %r35;
	and.pred  	%p47, %p45, %p46;
	and.pred  	%p48, %p47, %p1;
	not.pred 	%p49, %p48;
	@%p49 bra 	$L__BB0_21;
	setp.ge.u32 	%p50, %r18, %r13;
	setp.lt.u32 	%p51, %r18, %r6;
	setp.lt.u32 	%p52, %r26, %r2;
	setp.ge.u32 	%p53, %r26, %r12;
	or.pred  	%p54, %p52, %p51;
	or.pred  	%p55, %p54, %p53;
	or.pred  	%p56, %p55, %p50;
	@%p56 bra 	$L__BB0_20;
	ld.shared.f32 	%f43, [%r23+12];
	ld.const.f32 	%f44, [%rd3+12];
	fma.rn.f32 	%f61, %f43, %f44, %f61;
	bra.uni 	$L__BB0_21;
$L__BB0_20:
	ld.global.u32 	%r62, [%rd2+12];
	cvt.rn.f32.s32 	%f45, %r62;
	ld.const.f32 	%f46, [%rd3+12];
	fma.rn.f32 	%f61, %f46, %f45, %f61;
$L__BB0_21:
	add.s32 	%r76, %r76, 4;
	and.b32  	%r77, %r37, 2147483644;
	setp.ne.s32 	%p57, %r76, %r77;
	@%p57 bra 	$L__BB0_5;
$L__BB0_22:
	setp.eq.s32 	%p58, %r16, 0;
	@%p58 bra 	$L__BB0_37;
	add.s32 	%r30, %r11, %r77;
	setp.gt.s32 	%p59, %r30, -1;
	setp.lt.s32 	%p60, %r30, %r35;
	and.pred  	%p61, %p59, %p60;
	and.pred  	%p62, %p61, %p1;
	add.s32 	%r63, %r30, %r20;
	mul.wide.s32 	%rd22, %r63, 4;
	add.s64 	%rd4, %rd1, %rd22;
	add.s32 	%r64, %r15, %r77;
	add.s32 	%r65, %r14, %r75;
	shl.b32 	%r66, %r65, 6;
	mov.u32 	%r67, _ZZ7convGPUPiPfiiiE7data_ds;
	add.s32 	%r68, %r67, %r66;
	shl.b32 	%r69, %r64, 2;
	add.s32 	%r31, %r68, %r69;
	not.pred 	%p63, %p62;
	@%p63 bra 	$L__BB0_27;
	setp.ge.u32 	%p64, %r18, %r13;
	setp.lt.u32 	%p65, %r18, %r6;
	setp.lt.u32 	%p66, %r30, %r2;
	setp.ge.u32 	%p67, %r30, %r12;
	or.pred  	%p68, %p66, %p65;
	or.pred  	%p69, %p68, %p67;
	or.pred  	%p70, %p69, %p64;
	@%p70 bra 	$L__BB0_26;
	ld.shared.f32 	%f47, [%r31];
	add.s32 	%r70, %r77, %r19;
	mul.wide.u32 	%rd23, %r70, 4;
	add.s64 	%rd25, %rd27, %rd23;
	ld.const.f32 	%f48, [%rd25];
	fma.rn.f32 	%f61, %f47, %f48, %f61;
	bra.uni 	$L__BB0_27;
$L__BB0_26:
	ld.global.u32 	%r71, [%rd4];
	cvt.rn.f32.s32 	%f49, %r71;
	add.s32 	%r72, %r77, %r19;
	mul.wide.u32 	%rd26, %r72, 4;
	add.s64 	%rd28, %rd27, %rd26;
	ld.const.f32 	%f50, [%rd28];
	fma.rn.f32 	%f61, %f50, %f49, %f61;
$L__BB0_27:
	setp.eq.s32 	%p71, %r16, 1;
	@%p71 bra 	$L__BB0_37;
	add.s32 	%r32, %r30, 1;
	setp.gt.s32 	%p72, %r32, -1;
	setp.lt.s32 	%p73, %r32, %r35;
	and.pred  	%p74, %p72, %p73;
	and.pred  	%p75, %p74, %p1;
	cvt.u64.u32 	%rd29, %r19;
	cvt.u64.u32 	%rd30, %r77;
	add.s64 	%rd31, %rd30, %rd29;
	shl.b64 	%rd32, %rd31, 2;
	add.s64 	%rd5, %rd27, %rd32;
	not.pred 	%p76, %p75;
	@%p76 bra 	$L__BB0_32;
	setp.ge.u32 	%p77, %r18, %r13;
	setp.lt.u32 	%p78, %r18, %r6;
	setp.lt.u32 	%p79, %r32, %r2;
	setp.ge.u32 	%p80, %r32, %r12;
	or.pred  	%p81, %p79, %p78;
	or.pred  	%p82, %p81, %p80;
	or.pred  	%p83, %p82, %p77;
	@%p83 bra 	$L__BB0_31;
	ld.shared.f32 	%f51, [%r31+4];
	ld.const.f32 	%f52, [%rd5+4];
	fma.rn.f32 	%f61, %f51, %f52, %f61;
	bra.uni 	$L__BB0_32;
$L__BB0_31:
	ld.global.u32 	%r73, [%rd4+4];
	cvt.rn.f32.s32 	%f53, %r73;
	ld.const.f32 	%f54, [%rd5+4];
	fma.rn.f32 	%f61, %f54, %f53, %f61;
$L__BB0_32:
	setp.eq.s32 	%p84, %r16, 2;
	@%p84 bra 	$L__BB0_37;
	add.s32 	%r33, %r30, 2;
	setp.gt.s32 	%p85, %r33, -1;
	setp.lt.s32 	%p86, %r33, %r35;
	and.pred  	%p87, %p85, %p86;
	and.pred  	%p88, %p87, %p1;
	not.pred 	%p89, %p88;
	@%p89 bra 	$L__BB0_37;
	setp.ge.u32 	%p90, %r18, %r13;
	setp.lt.u32 	%p91, %r18, %r6;
	setp.lt.u32 	%p92, %r33, %r2;
	setp.ge.u32 	%p93, %r33, %r12;
	or.pred  	%p94, %p92, %p91;
	or.pred  	%p95, %p94, %p93;
	or.pred  	%p96, %p95, %p90;
	@%p96 bra 	$L__BB0_36;
	ld.shared.f32 	%f55, [%r31+8];
	ld.const.f32 	%f56, [%rd5+8];
	fma.rn.f32 	%f61, %f55, %f56, %f61;
	bra.uni 	$L__BB0_37;
$L__BB0_36:
	ld.global.u32 	%r74, [%rd4+8];
	cvt.rn.f32.s32 	%f57, %r74;
	ld.const.f32 	%f58, [%rd5+8];
	fma.rn.f32 	%f61, %f58, %f57, %f61;
$L__BB0_37:
	add.s32 	%r75, %r75, 1;
	setp.ne.s32 	%p97, %r75, %r37;
	@%p97 bra 	$L__BB0_3;
$L__BB0_38:
	ld.param.u64 	%rd37, [_Z7convGPUPiPfiii_param_1];
	cvta.to.global.u64 	%rd34, %rd37;
	mul.wide.u32 	%rd35, %r9, 4;
	add.s64 	%rd36, %rd34, %rd35;
	st.global.f32 	[%rd36], %f61;
$L__BB0_39:
	ret;

}


// ===== COMPILED SASS (sm_100) =====

	.target	sm_100

	.elftype	@"ET_EXEC"


//--------------------- .note.nv.tkinfo           --------------------------
	.section	.note.nv.tkinfo,"",@"SHT_NOTE"
	.sectionflags	@"SHF_NOTE_NV_TKINFO"
	.tkinfo
        /*0018*/ 	.word	0x00000002
        /*0030*/ 	.string	""
        /*0030*/ 	.string	"ptxas"
        /*0030*/ 	.string	"Cuda compilation tools, release 13.0, V13.0.88"
        /*0030*/ 	.string	"Build cuda_13.0.r13.0/compiler.36424714_0"
        /*0030*/ 	.string	"-arch sm_100 -m 64 "



//--------------------- .note.nv.cuinfo           --------------------------
	.section	.note.nv.cuinfo,"",@"SHT_NOTE"
	.sectionflags	@"SHF_NOTE_NV_CUINFO"
        /*0018*/ 	.short	0x0002
        /*001a*/ 	.short	0x0064
        /*001c*/ 	.short	0x0082
	.zero		2


//--------------------- .nv.info                  --------------------------
	.section	.nv.info,"",@"SHT_CUDA_INFO"
	.align	4


	//----- nvinfo : EIATTR_REGCOUNT
	.align		4
        /*0000*/ 	.byte	0x04, 0x2f
        /*0002*/ 	.short	(.L_2 - .L_1)
	.align		4
.L_1:
        /*0004*/ 	.word	index@(_Z7convGPUPiPfiii)
        /*0008*/ 	.word	0x00000018


	//----- nvinfo : EIATTR_FRAME_SIZE
	.align		4
.L_2:
        /*000c*/ 	.byte	0x04, 0x11
        /*000e*/ 	.short	(.L_4 - .L_3)
	.align		4
.L_3:
        /*0010*/ 	.word	index@(_Z7convGPUPiPfiii)
        /*0014*/ 	.word	0x00000000


	//----- nvinfo : EIATTR_MIN_STACK_SIZE
	.align		4
.L_4:
        /*0018*/ 	.byte	0x04, 0x12
        /*001a*/ 	.short	(.L_6 - .L_5)
	.align		4
.L_5:
        /*001c*/ 	.word	index@(_Z7convGPUPiPfiii)
        /*0020*/ 	.word	0x00000000
.L_6:


//--------------------- .nv.compat                --------------------------
	.section	.nv.compat,"",@"SHT_CUDA_COMPAT_INFO"
	.align	4
        /*0000*/ 	.byte	0x02, 0x09, 0x00, 0x00, 0x02, 0x02, 0x01, 0x00, 0x02, 0x05, 0x05, 0x00, 0x03, 0x07, 0x01, 0x01
        /*0010*/ 	.byte	0x02, 0x03, 0x00, 0x00, 0x02, 0x06, 0x01, 0x00, 0x04, 0x0b, 0x08, 0x00, 0x09, 0x00, 0x00, 0x00
        /*0020*/ 	.byte	0x00, 0x00, 0x00, 0x00


//--------------------- .nv.info._Z7convGPUPiPfiii --------------------------
	.section	.nv.info._Z7convGPUPiPfiii,"",@"SHT_CUDA_INFO"
	.sectionflags	@""
	.align	4


	//----- nvinfo : EIATTR_CUDA_API_VERSION
	.align		4
        /*0000*/ 	.byte	0x04, 0x37
        /*0002*/ 	.short	(.L_8 - .L_7)
.L_7:
        /*0004*/ 	.word	0x00000082


	//----- nvinfo : EIATTR_KPARAM_INFO
	.align		4
.L_8:
        /*0008*/ 	.byte	0x04, 0x17
        /*000a*/ 	.short	(.L_10 - .L_9)
.L_9:
        /*000c*/ 	.word	0x00000000
        /*0010*/ 	.short	0x0004
        /*0012*/ 	.short	0x0018
        /*0014*/ 	.byte	0x00, 0xf0, 0x11, 0x00


	//----- nvinfo : EIATTR_KPARAM_INFO
	.align		4
.L_10:
        /*0018*/ 	.byte	0x04, 0x17
        /*001a*/ 	.short	(.L_12 - .L_11)
.L_11:
        /*001c*/ 	.word	0x00000000
        /*0020*/ 	.short	0x0003
        /*0022*/ 	.short	0x0014
        /*0024*/ 	.byte	0x00, 0xf0, 0x11, 0x00


	//----- nvinfo : EIATTR_KPARAM_INFO
	.align		4
.L_12:
        /*0028*/ 	.byte	0x04, 0x17
        /*002a*/ 	.short	(.L_14 - .L_13)
.L_13:
        /*002c*/ 	.word	0x00000000
        /*0030*/ 	.short	0x0002
        /*0032*/ 	.short	0x0010
        /*0034*/ 	.byte	0x00, 0xf0, 0x11, 0x00


	//----- nvinfo : EIATTR_KPARAM_INFO
	.align		4
.L_14:
        /*0038*/ 	.byte	0x04, 0x17
        /*003a*/ 	.short	(.L_16 - .L_15)
.L_15:
        /*003c*/ 	.word	0x00000000
        /*0040*/ 	.short	0x0001
        /*0042*/ 	.short	0x0008
        /*0044*/ 	.byte	0x00, 0xf5, 0x21, 0x00


	//----- nvinfo : EIATTR_KPARAM_INFO
	.align		4
.L_16:
        /*0048*/ 	.byte	0x04, 0x17
        /*004a*/ 	.short	(.L_18 - .L_17)
.L_17:
        /*004c*/ 	.word	0x00000000
        /*0050*/ 	.short	0x0000
        /*0052*/ 	.short	0x0000
        /*0054*/ 	.byte	0x00, 0xf5, 0x21, 0x00


	//----- nvinfo : EIATTR_SPARSE_MMA_MASK
	.align		4
.L_18:
        /*0058*/ 	.byte	0x03, 0x50
        /*005a*/ 	.short	0x0000


	//----- nvinfo : EIATTR_MAXREG_COUNT
	.align		4
        /*005c*/ 	.byte	0x03, 0x1b
        /*005e*/ 	.short	0x00ff


	//----- nvinfo : EIATTR_NUM_BARRIERS
	.align		4
        /*0060*/ 	.byte	0x02, 0x4c
        /*0062*/ 	.byte	0x01
	.zero		1


	//----- nvinfo : EIATTR_MERCURY_ISA_VERSION
	.align		4
        /*0064*/ 	.byte	0x03, 0x5f
        /*0066*/ 	.short	0x0101


	//----- nvinfo : EIATTR_VRC_CTA_INIT_COUNT
	.align		4
        /*0068*/ 	.byte	0x02, 0x4a
	.zero		1
	.zero		1


	//----- nvinfo : EIATTR_EXIT_INSTR_OFFSETS
	.align		4
        /*006c*/ 	.byte	0x04, 0x1c
        /*006e*/ 	.short	(.L_20 - .L_19)


	//   ....[0]....
.L_19:
        /*0070*/ 	.word	0x000000e0


	//   ....[1]....
        /*0074*/ 	.word	0x00000ed0


	//----- nvinfo : EIATTR_CRS_STACK_SIZE
	.align		4
.L_20:
        /*0078*/ 	.byte	0x04, 0x1e
        /*007a*/ 	.short	(.L_22 - .L_21)
.L_21:
        /*007c*/ 	.word	0x00000000


	//----- nvinfo : EIATTR_CBANK_PARAM_SIZE
	.align		4
.L_22:
        /*0080*/ 	.byte	0x03, 0x19
        /*0082*/ 	.short	0x001c


	//----- nvinfo : EIATTR_PARAM_CBANK
	.align		4
        /*0084*/ 	.byte	0x04, 0x0a
        /*0086*/ 	.short	(.L_24 - .L_23)
	.align		4
.L_23:
        /*0088*/ 	.word	index@(.nv.constant0._Z7convGPUPiPfiii)
        /*008c*/ 	.short	0x0380
        /*008e*/ 	.short	0x001c


	//----- nvinfo : EIATTR_SW_WAR
	.align		4
.L_24:
        /*0090*/ 	.byte	0x04, 0x36
        /*0092*/ 	.short	(.L_26 - .L_25)
.L_25:
        /*0094*/ 	.word	0x00000008
.L_26:


//--------------------- .nv.callgraph             --------------------------
	.section	.nv.callgraph,"",@"SHT_CUDA_CALLGRAPH"
	.align	4
	.sectionentsize	8
	.align		4
        /*0000*/ 	.word	0x00000000
	.align		4
        /*0004*/ 	.word	0xffffffff
	.align		4
        /*0008*/ 	.word	0x00000000
	.align		4
        /*000c*/ 	.word	0xfffffffe
	.align		4
        /*0010*/ 	.word	0x00000000
	.align		4
        /*0014*/ 	.word	0xfffffffd
	.align		4
        /*0018*/ 	.word	0x00000000
	.align		4
        /*001c*/ 	.word	0xfffffffc


//--------------------- .nv.constant3             --------------------------
	.section	.nv.constant3,"a",@progbits
	.align	4
.nv.constant3:
	.type		M,@object
	.size		M,(.L_0 - M)
M:
	.zero		65536
.L_0:


//--------------------- .text._Z7convGPUPiPfiii   --------------------------
	.section	.text._Z7convGPUPiPfiii,"ax",@progbits
	.align	128
        .global         _Z7convGPUPiPfiii
        .type           _Z7convGPUPiPfiii,@function
        .size           _Z7convGPUPiPfiii,(.L_x_19 - _Z7convGPUPiPfiii)
        .other          _Z7convGPUPiPfiii,@"STO_CUDA_ENTRY STV_DEFAULT"
_Z7convGPUPiPfiii:
.text._Z7convGPUPiPfiii:
[----:B------:R-:W-:Y:S01]  /*0000*/  LDC R1, c[0x0][0x37c] ;  /* 0x0000df00ff017b82 */ /* 0x000fe20000000800 */
[----:B------:R-:W0:Y:S07]  /*0010*/  S2R R9, SR_TID.Y ;  /* 0x0000000000097919 */ /* 0x000e2e0000002200 */
[----:B------:R-:W1:Y:S01]  /*0020*/  S2UR UR6, SR_CTAID.Y ;  /* 0x00000000000679c3 */ /* 0x000e620000002600 */
[----:B------:R-:W2:Y:S01]  /*0030*/  LDCU UR13, c[0x0][0x360] ;  /* 0x00006c00ff0d77ac */ /* 0x000ea20008000800 */
[----:B------:R-:W3:Y:S01]  /*0040*/  S2R R11, SR_TID.X ;  /* 0x00000000000b7919 */ /* 0x000ee20000002100 */
[----:B------:R-:W1:Y:S05]  /*0050*/  LDCU UR16, c[0x0][0x364] ;  /* 0x00006c80ff1077ac */ /* 0x000e6a0008000800 */
[----:B------:R-:W2:Y:S01]  /*0060*/  S2UR UR5, SR_CTAID.X ;  /* 0x00000000000579c3 */ /* 0x000ea20000002500 */
[----:B------:R-:W4:Y:S01]  /*0070*/  LDCU.64 UR8, c[0x0][0x390] ;  /* 0x00007200ff0877ac */ /* 0x000f220008000a00 */
[----:B-1----:R-:W-:-:S06]  /*0080*/  UIMAD UR6, UR6, UR16, URZ ;  /* 0x00000010060672a4 */ /* 0x002fcc000f8e02ff */
[----:B0-----:R-:W-:Y:S01]  /*0090*/  VIADD R5, R9, UR6 ;  /* 0x0000000609057c36 */ /* 0x001fe20008000000 */
[----:B--2---:R-:W-:-:S04]  /*00a0*/  UIMAD UR5, UR5, UR13, URZ ;  /* 0x0000000d050572a4 */ /* 0x004fc8000f8e02ff */
[----:B----4-:R-:W-:Y:S02]  /*00b0*/  ISETP.GE.U32.AND P0, PT, R5, UR9, PT ;  /* 0x0000000905007c0c */ /* 0x010fe4000bf06070 */
[----:B---3--:R-:W-:-:S05]  /*00c0*/  VIADD R8, R11, UR5 ;  /* 0x000000050b087c36 */ /* 0x008fca0008000000 */
[----:B------:R-:W-:-:S13]  /*00d0*/  ISETP.GE.U32.OR P0, PT, R8, UR8, P0 ;  /* 0x0000000808007c0c */ /* 0x000fda0008706470 */
[----:B------:R-:W-:Y:S05]  /*00e0*/  @P0 EXIT ;  /* 0x000000000000094d */ /* 0x000fea0003800000 */
[----:B------:R-:W0:Y:S01]  /*00f0*/  LDC.64 R2, c[0x0][0x380] ;  /* 0x0000e000ff027b82 */ /* 0x000e220000000a00 */
[----:B------:R-:W1:Y:S01]  /*0100*/  LDCU.64 UR14, c[0x0][0x358] ;  /* 0x00006b00ff0e77ac */ /* 0x000e620008000a00 */
[----:B------:R-:W-:-:S04]  /*0110*/  IMAD R0, R5, UR8, R8 ;  /* 0x0000000805007c24 */ /* 0x000fc8000f8e0208 */
[----:B0-----:R-:W-:-:S06]  /*0120*/  IMAD.WIDE.U32 R2, R0, 0x4, R2 ;  /* 0x0000000400027825 */ /* 0x001fcc00078e0002 */
[----:B-1----:R-:W2:Y:S01]  /*0130*/  LDG.E R2, desc[UR14][R2.64] ;  /* 0x0000000e02027981 */ /* 0x002ea2000c1e1900 */
[----:B------:R-:W0:Y:S01]  /*0140*/  S2UR UR7, SR_CgaCtaId ;  /* 0x00000000000779c3 */ /* 0x000e220000008800 */
[----:B------:R-:W-:Y:S02]  /*0150*/  UMOV UR4, 0x400 ;  /* 0x0000040000047882 */ /* 0x000fe40000000000 */
[----:B0-----:R-:W-:Y:S01]  /*0160*/  ULEA UR4, UR7, UR4, 0x18 ;  /* 0x0000000407047291 */ /* 0x001fe2000f8ec0ff */
[----:B------:R-:W0:Y:S05]  /*0170*/  LDCU UR7, c[0x0][0x398] ;  /* 0x00007300ff0777ac */ /* 0x000e2a0008000800 */
[----:B------:R-:W-:-:S05]  /*0180*/  LEA R4, R9, UR4, 0x6 ;  /* 0x0000000409047c11 */ /* 0x000fca000f8e30ff */
[----:B------:R-:W-:Y:S01]  /*0190*/  IMAD R7, R11, 0x4, R4 ;  /* 0x000000040b077824 */ /* 0x000fe200078e0204 */
[----:B0-----:R-:W-:Y:S01]  /*01a0*/  UISETP.GE.AND UP0, UPT, UR7, 0x1, UPT ;  /* 0x000000010700788c */ /* 0x001fe2000bf06270 */
[----:B--2---:R-:W-:Y:S01]  /*01b0*/  I2FP.F32.S32 R4, R2 ;  /* 0x0000000200047245 */ /* 0x004fe20000201400 */
[----:B------:R-:W-:-:S04]  /*01c0*/  IMAD.MOV.U32 R2, RZ, RZ, RZ ;  /* 0x000000ffff027224 */ /* 0x000fc800078e00ff */
[----:B------:R0:W-:Y:S01]  /*01d0*/  STS [R7], R4 ;  /* 0x0000000407007388 */ /* 0x0001e20000000800 */
[----:B------:R-:W-:Y:S06]  /*01e0*/  BAR.SYNC.DEFER_BLOCKING 0x0 ;  /* 0x0000000000007b1d */ /* 0x000fec0000010000 */
[----:B------:R-:W-:Y:S05]  /*01f0*/  BRA.U !UP0, `(.L_x_0) ;  /* 0x0000000d08287547 */ /* 0x000fea000b800000 */
[----:B------:R-:W-:Y:S01]  /*0200*/  USHF.R.U32.HI UR4, URZ, 0x1, UR7 ;  /* 0x00000001ff047899 */ /* 0x000fe20008011607 */
[----:B------:R-:W-:Y:S01]  /*0210*/  IMAD.MOV.U32 R2, RZ, RZ, RZ ;  /* 0x000000ffff027224 */ /* 0x000fe200078e00ff */
[----:B------:R-:W-:Y:S02]  /*0220*/  UIADD3 UR11, UPT, UPT, UR5, UR13, URZ ;  /* 0x0000000d050b7290 */ /* 0x000fe4000fffe0ff */
[----:B------:R-:W-:Y:S02]  /*0230*/  UIADD3 UR12, UPT, UPT, UR6, UR16, URZ ;  /* 0x00000010060c7290 */ /* 0x000fe4000fffe0ff */
[----:B------:R-:W-:Y:S01]  /*0240*/  VIADD R3, R5, -UR4 ;  /* 0x8000000405037c36 */ /* 0x000fe20008000000 */
[----:B------:R-:W-:Y:S01]  /*0250*/  ULOP3.LUT UR7, UR7, 0x3, URZ, 0xc0, !UPT ;  /* 0x0000000307077892 */ /* 0x000fe2000f8ec0ff */
[----:B------:R-:W-:Y:S02]  /*0260*/  VIADD R8, R8, -UR4 ;  /* 0x8000000408087c36 */ /* 0x000fe40008000000 */
[----:B------:R-:W-:-:S02]  /*0270*/  VIADD R9, R9, -UR4 ;  /* 0x8000000409097c36 */ /* 0x000fc40008000000 */
[----:B------:R-:W-:Y:S01]  /*0280*/  VIADD R10, R11, -UR4 ;  /* 0x800000040b0a7c36 */ /* 0x000fe20008000000 */
[----:B------:R-:W-:-:S06]  /*0290*/  UMOV UR4, URZ ;  /* 0x000000ff00047c82 */ /* 0x000fcc0008000000 */
.L_x_17:
[----:B------:R-:W1:Y:S01]  /*02a0*/  LDCU UR8, c[0x0][0x398] ;  /* 0x00007300ff0877ac */ /* 0x000e620008000800 */
[----:B------:R-:W-:Y:S02]  /*02b0*/  VIADD R11, R3, UR4 ;  /* 0x00000004030b7c36 */ /* 0x000fe40008000000 */
[----:B------:R-:W-:Y:S01]  /*02c0*/  IMAD.MOV.U32 R13, RZ, RZ, RZ ;  /* 0x000000ffff0d7224 */ /* 0x000fe200078e00ff */
[----:B------:R-:W2:Y:S01]  /*02d0*/  LDCU UR9, c[0x0][0x394] ;  /* 0x00007280ff0977ac */ /* 0x000ea20008000800 */
[----:B-1----:R-:W-:Y:S02]  /*02e0*/  UISETP.GE.U32.AND UP0, UPT, UR8, 0x4, UPT ;  /* 0x000000040800788c */ /* 0x002fe4000bf06070 */
[----:B------:R-:W-:Y:S01]  /*02f0*/  UIMAD UR17, UR4, UR8, URZ ;  /* 0x00000008041172a4 */ /* 0x000fe2000f8e02ff */
[----:B--2---:R-:W-:-:S04]  /*0300*/  ISETP.GE.AND P0, PT, R11, UR9, PT ;  /* 0x000000090b007c0c */ /* 0x004fc8000bf06270 */
[----:B------:R-:W-:Y:S02]  /*0310*/  ISETP.GT.AND P0, PT, R11, -0x1, !P0 ;  /* 0xffffffff0b00780c */ /* 0x000fe40004704270 */
[----:B------:R-:W-:Y:S11]  /*0320*/  BRA.U !UP0, `(.L_x_1) ;  /* 0x00000005088c7547 */ /* 0x000ff6000b800000 */
[----:B------:R-:W1:Y:S01]  /*0330*/  S2UR UR10, SR_CgaCtaId ;  /* 0x00000000000a79c3 */ /* 0x000e620000008800 */
[----:B------:R-:W-:Y:S01]  /*0340*/  UMOV UR9, 0x400 ;  /* 0x0000040000097882 */ /* 0x000fe20000000000 */
[----:B------:R-:W-:Y:S01]  /*0350*/  VIADD R12, R9, UR4 ;  /* 0x00000004090c7c36 */ /* 0x000fe20008000000 */
[----:B------:R-:W2:Y:S01]  /*0360*/  LDCU UR18, c[0x0][0x390] ;  /* 0x00007200ff1277ac */ /* 0x000ea20008000800 */
[----:B------:R-:W-:Y:S01]  /*0370*/  IMAD.MOV.U32 R13, RZ, RZ, RZ ;  /* 0x000000ffff0d7224 */ /* 0x000fe200078e00ff */
[----:B------:R-:W-:-:S03]  /*0380*/  ULOP3.LUT UR8, UR8, 0x7ffffffc, URZ, 0xc0, !UPT ;  /* 0x7ffffffc08087892 */ /* 0x000fc6000f8ec0ff */
[----:B0-----:R-:W0:Y:S01]  /*0390*/  LDC.64 R4, c[0x0][0x380] ;  /* 0x0000e000ff047b82 */ /* 0x001e220000000a00 */
[----:B-1----:R-:W-:-:S06]  /*03a0*/  ULEA UR9, UR10, UR9, 0x18 ;  /* 0x000000090a097291 */ /* 0x002fcc000f8ec0ff */
[----:B--2---:R-:W-:-:S07]  /*03b0*/  LEA R12, R12, UR9, 0x6 ;  /* 0x000000090c0c7c11 */ /* 0x004fce000f8e30ff */
.L_x_10:
[--C-:B------:R-:W-:Y:S01]  /*03c0*/  IMAD.IADD R16, R8, 0x1, R13.reuse ;  /* 0x0000000108107824 */ /* 0x100fe200078e020d */
[----:B------:R-:W-:Y:S01]  /*03d0*/  BSSY.RECONVERGENT B0, `(.L_x_2) ;  /* 0x0000026000007945 */ /* 0x000fe20003800200 */
[----:B------:R-:W-:Y:S02]  /*03e0*/  IMAD.IADD R17, R10, 0x1, R13 ;  /* 0x000000010a117824 */ /* 0x000fe400078e020d */
[C---:B------:R-:W-:Y:S01]  /*03f0*/  VIADD R20, R16.reuse, 0x1 ;  /* 0x0000000110147836 */ /* 0x040fe20000000000 */
[C---:B------:R-:W-:Y:S01]  /*0400*/  ISETP.GE.AND P4, PT, R16.reuse, UR18, PT ;  /* 0x0000001210007c0c */ /* 0x040fe2000bf86270 */
[C---:B------:R-:W-:Y:S02]  /*0410*/  VIADD R18, R16.reuse, 0x2 ;  /* 0x0000000210127836 */ /* 0x040fe40000000000 */
[C---:B------:R-:W-:Y:S01]  /*0420*/  VIADD R19, R16.reuse, 0x3 ;  /* 0x0000000310137836 */ /* 0x040fe20000000000 */
[----:B------:R-:W-:Y:S01]  /*0430*/  ISETP.GT.AND P4, PT, R16, -0x1, !P4 ;  /* 0xffffffff1000780c */ /* 0x000fe20006784270 */
[----:B------:R-:W-:Y:S01]  /*0440*/  IMAD R7, R11, UR18, R16 ;  /* 0x000000120b077c24 */ /* 0x000fe2000f8e0210 */
[----:B------:R-:W-:Y:S01]  /*0450*/  ISETP.GE.AND P1, PT, R20, UR18, PT ;  /* 0x0000001214007c0c */ /* 0x000fe2000bf26270 */
[----:B------:R-:W-:Y:S01]  /*0460*/  VIADD R15, R13, UR17 ;  /* 0x000000110d0f7c36 */ /* 0x000fe20008000000 */
[----:B------:R-:W-:Y:S01]  /*0470*/  PLOP3.LUT P4, PT, P4, P0, PT, 0x80, 0x8 ;  /* 0x000000000008781c */ /* 0x000fe20002781070 */
[----:B------:R-:W-:Y:S01]  /*0480*/  IMAD R14, R17, 0x4, R12 ;  /* 0x00000004110e7824 */ /* 0x000fe200078e020c */
[----:B------:R-:W-:Y:S01]  /*0490*/  ISETP.GE.AND P2, PT, R18, UR18, PT ;  /* 0x0000001212007c0c */ /* 0x000fe2000bf46270 */
[----:B0-----:R-:W-:Y:S01]  /*04a0*/  IMAD.WIDE R6, R7, 0x4, R4 ;  /* 0x0000000407067825 */ /* 0x001fe200078e0204 */
[----:B------:R-:W-:-:S02]  /*04b0*/  ISETP.GE.AND P3, PT, R19, UR18, PT ;  /* 0x0000001213007c0c */ /* 0x000fc4000bf66270 */
[----:B------:R-:W-:Y:S02]  /*04c0*/  ISETP.GT.AND P1, PT, R20, -0x1, !P1 ;  /* 0xffffffff1400780c */ /* 0x000fe40004f24270 */
[----:B------:R-:W-:Y:S02]  /*04d0*/  ISETP.GT.AND P2, PT, R18, -0x1, !P2 ;  /* 0xffffffff1200780c */ /* 0x000fe40005744270 */
[----:B------:R-:W-:Y:S02]  /*04e0*/  ISETP.GT.AND P3, PT, R19, -0x1, !P3 ;  /* 0xffffffff1300780c */ /* 0x000fe40005f64270 */
[----:B------:R-:W-:Y:S02]  /*04f0*/  PLOP3.LUT P1, PT, P1, P0, PT, 0x80, 0x8 ;  /* 0x000000000008781c */ /* 0x000fe40000f21070 */
[----:B------:R-:W-:Y:S02]  /*0500*/  PLOP3.LUT P2, PT, P2, P0, PT, 0x80, 0x8 ;  /* 0x000000000008781c */ /* 0x000fe40001741070 */
[----:B------:R-:W-:Y:S01]  /*0510*/  PLOP3.LUT P3, PT, P3, P0, PT, 0x80, 0x8 ;  /* 0x000000000008781c */ /* 0x000fe20001f61070 */
[----:B------:R-:W-:-:S12]  /*0520*/  @!P4 BRA `(.L_x_3) ;  /* 0x000000000040c947 */ /* 0x000fd80003800000 */
[----:B------:R-:W-:-:S04]  /*0530*/  ISETP.GE.U32.AND P4, PT, R11, UR6, PT ;  /* 0x000000060b007c0c */ /* 0x000fc8000bf86070 */
[----:B------:R-:W-:-:S04]  /*0540*/  ISETP.LT.U32.OR P4, PT, R16, UR5, !P4 ;  /* 0x0000000510007c0c */ /* 0x000fc8000e781470 */
[----:B------:R-:W-:-:S04]  /*0550*/  ISETP.GE.U32.OR P4, PT, R16, UR11, P4 ;  /* 0x0000000b10007c0c */ /* 0x000fc8000a786470 */
[----:B------:R-:W-:-:S13]  /*0560*/  ISETP.GE.U32.OR P4, PT, R11, UR12, P4 ;  /* 0x0000000c0b007c0c */ /* 0x000fda000a786470 */
[----:B------:R-:W0:Y:S01]  /*0570*/  @!P4 LDS R17, [R14] ;  /* 0x000000000e11c984 */ /* 0x000e220000000800 */
[----:B------:R-:W-:-:S04]  /*0580*/  @!P4 VIADD R16, R13, UR17 ;  /* 0x000000110d10cc36 */ /* 0x000fc80008000000 */
[----:B------:R-:W-:-:S06]  /*0590*/  @!P4 IMAD.SHL.U32 R16, R16, 0x4, RZ ;  /* 0x000000041010c824 */ /* 0x000fcc00078e00ff */
[----:B------:R-:W0:Y:S02]  /*05a0*/  @!P4 LDC R16, c[0x3][R16] ;  /* 0x00c000001010cb82 */ /* 0x000e240000000800 */
[----:B0-----:R-:W-:Y:S01]  /*05b0*/  @!P4 FFMA R2, R17, R16, R2 ;  /* 0x000000101102c223 */ /* 0x001fe20000000002 */
[----:B------:R-:W-:Y:S06]  /*05c0*/  @!P4 BRA `(.L_x_3) ;  /* 0x000000000018c947 */ /* 0x000fec0003800000 */
[----:B------:R-:W2:Y:S01]  /*05d0*/  LDG.E R16, desc[UR14][R6.64] ;  /* 0x0000000e06107981 */ /* 0x000ea2000c1e1900 */
[----:B------:R-:W-:-:S04]  /*05e0*/  VIADD R17, R13, UR17 ;  /* 0x000000110d117c36 */ /* 0x000fc80008000000 */
[----:B------:R-:W-:-:S06]  /*05f0*/  IMAD.SHL.U32 R21, R17, 0x4, RZ ;  /* 0x0000000411157824 */ /* 0x000fcc00078e00ff */
[----:B------:R-:W0:Y:S01]  /*0600*/  LDC R21, c[0x3][R21] ;  /* 0x00c0000015157b82 */ /* 0x000e220000000800 */
[----:B--2---:R-:W-:-:S05]  /*0610*/  I2FP.F32.S32 R17, R16 ;  /* 0x0000001000117245 */ /* 0x004fca0000201400 */
[----:B0-----:R-:W-:-:S07]  /*0620*/  FFMA R2, R21, R17, R2 ;  /* 0x0000001115027223 */ /* 0x001fce0000000002 */
.L_x_3:
[----:B------:R-:W-:Y:S05]  /*0630*/  BSYNC.RECONVERGENT B0 ;  /* 0x0000000000007941 */ /* 0x000fea0003800200 */
.L_x_2:
[----:B------:R-:W-:Y:S01]  /*0640*/  BSSY.RECONVERGENT B0, `(.L_x_4) ;  /* 0x000000f000007945 */ /* 0x000fe20003800200 */
[----:B------:R-:W-:-:S03]  /*0650*/  IMAD.SHL.U32 R15, R15, 0x4, RZ ;  /* 0x000000040f0f7824 */ /* 0x000fc600078e00ff */
[----:B------:R-:W-:Y:S05]  /*0660*/  @!P1 BRA `(.L_x_5) ;  /* 0x0000000000309947 */ /* 0x000fea0003800000 */
[----:B------:R-:W-:-:S04]  /*0670*/  ISETP.GE.U32.AND P1, PT, R11, UR6, PT ;  /* 0x000000060b007c0c */ /* 0x000fc8000bf26070 */
[----:B------:R-:W-:-:S04]  /*0680*/  ISETP.LT.U32.OR P1, PT, R20, UR5, !P1 ;  /* 0x0000000514007c0c */ /* 0x000fc8000cf21470 */
[----:B------:R-:W-:-:S04]  /*0690*/  ISETP.GE.U32.OR P1, PT, R20, UR11, P1 ;  /* 0x0000000b14007c0c */ /* 0x000fc80008f26470 */
[----:B------:R-:W-:-:S13]  /*06a0*/  ISETP.GE.U32.OR P1, PT, R11, UR12, P1 ;  /* 0x0000000c0b007c0c */ /* 0x000fda0008f26470 */
[----:B------:R-:W0:Y:S01]  /*06b0*/  @!P1 LDS R17, [R14+0x4] ;  /* 0x000004000e119984 */ /* 0x000e220000000800 */
[----:B------:R-:W0:Y:S02]  /*06c0*/  @!P1 LDC R16, c[0x3][R15+0x4] ;  /* 0x00c001000f109b82 */ /* 0x000e240000000800 */
[----:B0-----:R-:W-:Y:S01]  /*06d0*/  @!P1 FFMA R2, R17, R16, R2 ;  /* 0x0000001011029223 */ /* 0x001fe20000000002 */
[----:B------:R-:W-:Y:S06]  /*06e0*/  @!P1 BRA `(.L_x_5) ;  /* 0x0000000000109947 */ /* 0x000fec0003800000 */
[----:B------:R-:W2:Y:S01]  /*06f0*/  LDG.E R16, desc[UR14][R6.64+0x4] ;  /* 0x0000040e06107981 */ /* 0x000ea2000c1e1900 */
[----:B------:R-:W0:Y:S01]  /*0700*/  LDC R21, c[0x3][R15+0x4] ;  /* 0x00c001000f157b82 */ /* 0x000e220000000800 */
[----:B--2---:R-:W-:-:S05]  /*0710*/  I2FP.F32.S32 R17, R16 ;  /* 0x0000001000117245 */ /* 0x004fca0000201400 */
[----:B0-----:R-:W-:-:S07]  /*0720*/  FFMA R2, R21, R17, R2 ;  /* 0x0000001115027223 */ /* 0x001fce0000000002 */
.L_x_5:
[----:B------:R-:W-:Y:S05]  /*0730*/  BSYNC.RECONVERGENT B0 ;  /* 0x0000000000007941 */ /* 0x000fea0003800200 */
.L_x_4:
[----:B------:R-:W-:Y:S04]  /*0740*/  BSSY.RECONVERGENT B0, `(.L_x_6) ;  /* 0x000000e000007945 */ /* 0x000fe80003800200 */
        /* <DEDUP_REMOVED lines=13> */
.L_x_7:
[----:B------:R-:W-:Y:S05]  /*0820*/  BSYNC.RECONVERGENT B0 ;  /* 0x0000000000007941 */ /* 0x000fea0003800200 */
.L_x_6:
        /* <DEDUP_REMOVED lines=14> */
.L_x_9:
[----:B------:R-:W-:Y:S05]  /*0910*/  BSYNC.RECONVERGENT B0 ;  /* 0x0000000000007941 */ /* 0x000fea0003800200 */
.L_x_8:
[----:B------:R-:W-:-:S05]  /*0920*/  VIADD R13, R13, 0x4 ;  /* 0x000000040d0d7836 */ /* 0x000fca0000000000 */
[----:B------:R-:W-:-:S13]  /*0930*/  ISETP.NE.AND P1, PT, R13, UR8, PT ;  /* 0x000000080d007c0c */ /* 0x000fda000bf25270 */
[----:B------:R-:W-:Y:S05]  /*0940*/  @P1 BRA `(.L_x_10) ;  /* 0xfffffff8009c1947 */ /* 0x000fea000383ffff */
[----:B------:R-:W-:-:S07]  /*0950*/  IMAD.U32 R13, RZ, RZ, UR8 ;  /* 0x00000008ff0d7e24 */ /* 0x000fce000f8e00ff */
.L_x_1:
[----:B------:R-:W-:-:S09]  /*0960*/  UISETP.NE.AND UP0, UPT, UR7, URZ, UPT ;  /* 0x000000ff0700728c */ /* 0x000fd2000bf05270 */
[----:B------:R-:W-:Y:S05]  /*0970*/  BRA.U !UP0, `(.L_x_11) ;  /* 0x0000000508387547 */ /* 0x000fea000b800000 */
[----:B------:R-:W1:Y:S01]  /*0980*/  LDCU UR10, c[0x0][0x390] ;  /* 0x00007200ff0a77ac */ /* 0x000e620008000800 */
[----:B------:R-:W2:Y:S01]  /*0990*/  S2UR UR9, SR_CgaCtaId ;  /* 0x00000000000979c3 */ /* 0x000ea20000008800 */
[--C-:B------:R-:W-:Y:S01]  /*09a0*/  IMAD.IADD R6, R8, 0x1, R13.reuse ;  /* 0x0000000108067824 */ /* 0x100fe200078e020d */
[----:B------:R-:W-:Y:S01]  /*09b0*/  BSSY.RECONVERGENT B0, `(.L_x_12) ;  /* 0x000001e000007945 */ /* 0x000fe20003800200 */
[----:B------:R-:W-:Y:S01]  /*09c0*/  UMOV UR8, 0x400 ;  /* 0x0000040000087882 */ /* 0x000fe20000000000 */
[----:B------:R-:W-:Y:S02]  /*09d0*/  VIADD R14, R9, UR4 ;  /* 0x00000004090e7c36 */ /* 0x000fe40008000000 */
[----:B------:R-:W-:Y:S02]  /*09e0*/  IMAD.IADD R12, R10, 0x1, R13 ;  /* 0x000000010a0c7824 */ /* 0x000fe400078e020d */
[----:B0-----:R-:W0:Y:S01]  /*09f0*/  LDC.64 R4, c[0x0][0x380] ;  /* 0x0000e000ff047b82 */ /* 0x001e220000000a00 */
[----:B-1----:R-:W-:Y:S01]  /*0a00*/  ISETP.GE.AND P1, PT, R6, UR10, PT ;  /* 0x0000000a06007c0c */ /* 0x002fe2000bf26270 */
[----:B------:R-:W-:-:S03]  /*0a10*/  IMAD R7, R11, UR10, R6 ;  /* 0x0000000a0b077c24 */ /* 0x000fc6000f8e0206 */
[----:B------:R-:W-:Y:S01]  /*0a20*/  ISETP.GT.AND P1, PT, R6, -0x1, !P1 ;  /* 0xffffffff0600780c */ /* 0x000fe20004f24270 */
[----:B--2---:R-:W-:-:S03]  /*0a30*/  ULEA UR8, UR9, UR8, 0x18 ;  /* 0x0000000809087291 */ /* 0x004fc6000f8ec0ff */
[----:B------:R-:W-:-:S03]  /*0a40*/  PLOP3.LUT P1, PT, P1, P0, PT, 0x80, 0x8 ;  /* 0x000000000008781c */ /* 0x000fc60000f21070 */
[----:B------:R-:W-:Y:S01]  /*0a50*/  LEA R15, R14, UR8, 0x6 ;  /* 0x000000080e0f7c11 */ /* 0x000fe2000f8e30ff */
[----:B0-----:R-:W-:-:S04]  /*0a60*/  IMAD.WIDE R4, R7, 0x4, R4 ;  /* 0x0000000407047825 */ /* 0x001fc800078e0204 */
[----:B------:R-:W-:-:S05]  /*0a70*/  IMAD R7, R12, 0x4, R15 ;  /* 0x000000040c077824 */ /* 0x000fca00078e020f */
[----:B------:R-:W-:Y:S05]  /*0a80*/  @!P1 BRA `(.L_x_13) ;  /* 0x0000000000409947 */ /* 0x000fea0003800000 */
        /* <DEDUP_REMOVED lines=12> */
[----:B------:R-:W-:-:S04]  /*0b50*/  IMAD.SHL.U32 R14, R14, 0x4, RZ ;  /* 0x000000040e0e7824 */ /* 0x000fc800078e00ff */
[----:B------:R-:W0:Y:S01]  /*0b60*/  LDC R17, c[0x3][R14] ;  /* 0x00c000000e117b82 */ /* 0x000e220000000800 */
[----:B--2---:R-:W-:-:S05]  /*0b70*/  I2FP.F32.S32 R15, R12 ;  /* 0x0000000c000f7245 */ /* 0x004fca0000201400 */
[----:B0-----:R-:W-:-:S07]  /*0b80*/  FFMA R2, R17, R15, R2 ;  /* 0x0000000f11027223 */ /* 0x001fce0000000002 */
.L_x_13:
[----:B------:R-:W-:Y:S05]  /*0b90*/  BSYNC.RECONVERGENT B0 ;  /* 0x0000000000007941 */ /* 0x000fea0003800200 */
.L_x_12:
[----:B------:R-:W-:-:S09]  /*0ba0*/  UISETP.NE.AND UP0, UPT, UR7, 0x1, UPT ;  /* 0x000000010700788c */ /* 0x000fd2000bf05270 */
[----:B------:R-:W-:Y:S05]  /*0bb0*/  BRA.U !UP0, `(.L_x_11) ;  /* 0x0000000108a87547 */ /* 0x000fea000b800000 */
[----:B------:R-:W-:Y:S01]  /*0bc0*/  VIADD R12, R6, 0x1 ;  /* 0x00000001060c7836 */ /* 0x000fe20000000000 */
[----:B------:R-:W-:Y:S01]  /*0bd0*/  BSSY.RECONVERGENT B0, `(.L_x_14) ;  /* 0x0000013000007945 */ /* 0x000fe20003800200 */
[----:B------:R-:W-:-:S03]  /*0be0*/  VIADD R13, R13, UR17 ;  /* 0x000000110d0d7c36 */ /* 0x000fc60008000000 */
[----:B------:R-:W-:Y:S01]  /*0bf0*/  ISETP.GE.AND P1, PT, R12, UR10, PT ;  /* 0x0000000a0c007c0c */ /* 0x000fe2000bf26270 */
[----:B------:R-:W-:-:S03]  /*0c00*/  IMAD.SHL.U32 R14, R13, 0x4, RZ ;  /* 0x000000040d0e7824 */ /* 0x000fc600078e00ff */
[----:B------:R-:W-:-:S04]  /*0c10*/  ISETP.GT.AND P1, PT, R12, -0x1, !P1 ;  /* 0xffffffff0c00780c */ /* 0x000fc80004f24270 */
[----:B------:R-:W-:-:S13]  /*0c20*/  PLOP3.LUT P1, PT, P1, P0, PT, 0x80, 0x8 ;  /* 0x000000000008781c */ /* 0x000fda0000f21070 */
        /* <DEDUP_REMOVED lines=13> */
.L_x_15:
[----:B------:R-:W-:Y:S05]  /*0d00*/  BSYNC.RECONVERGENT B0 ;  /* 0x0000000000007941 */ /* 0x000fea0003800200 */
.L_x_14:
[----:B------:R-:W-:-:S09]  /*0d10*/  UISETP.NE.AND UP0, UPT, UR7, 0x2, UPT ;  /* 0x000000020700788c */ /* 0x000fd2000bf05270 */
[----:B------:R-:W-:Y:S05]  /*0d20*/  BRA.U !UP0, `(.L_x_11) ;  /* 0x00000001084c7547 */ /* 0x000fea000b800000 */
[----:B------:R-:W-:Y:S01]  /*0d30*/  VIADD R6, R6, 0x2 ;  /* 0x0000000206067836 */ /* 0x000fe20000000000 */
[----:B------:R-:W-:Y:S04]  /*0d40*/  BSSY.RECONVERGENT B0, `(.L_x_11) ;  /* 0x0000011000007945 */ /* 0x000fe80003800200 */
[----:B------:R-:W-:-:S04]  /*0d50*/  ISETP.GE.AND P1, PT, R6, UR10, PT ;  /* 0x0000000a06007c0c */ /* 0x000fc8000bf26270 */
        /* <DEDUP_REMOVED lines=15> */
.L_x_16:
[----:B------:R-:W-:Y:S05]  /*0e50*/  BSYNC.RECONVERGENT B0 ;  /* 0x0000000000007941 */ /* 0x000fea0003800200 */
.L_x_11:
[----:B------:R-:W1:Y:S01]  /*0e60*/  LDCU UR8, c[0x0][0x398] ;  /* 0x00007300ff0877ac */ /* 0x000e620008000800 */
[----:B------:R-:W-:-:S04]  /*0e70*/  UIADD3 UR4, UPT, UPT, UR4, 0x1, URZ ;  /* 0x0000000104047890 */ /* 0x000fc8000fffe0ff */
[----:B-1----:R-:W-:-:S09]  /*0e80*/  UISETP.NE.AND UP0, UPT, UR4, UR8, UPT ;  /* 0x000000080400728c */ /* 0x002fd2000bf05270 */
[----:B------:R-:W-:Y:S05]  /*0e90*/  BRA.U UP0, `(.L_x_17) ;  /* 0xfffffff500007547 */ /* 0x000fea000b83ffff */
.L_x_0:
[----:B0-----:R-:W0:Y:S02]  /*0ea0*/  LDC.64 R4, c[0x0][0x388] ;  /* 0x0000e200ff047b82 */ /* 0x001e240000000a00 */
[----:B0-----:R-:W-:-:S05]  /*0eb0*/  IMAD.WIDE.U32 R4, R0, 0x4, R4 ;  /* 0x0000000400047825 */ /* 0x001fca00078e0004 */
[----:B------:R-:W-:Y:S01]  /*0ec0*/  STG.E desc[UR14][R4.64], R2 ;  /* 0x0000000204007986 */ /* 0x000fe2000c10190e */
[----:B------:R-:W-:Y:S05]  /*0ed0*/  EXIT ;  /* 0x000000000000794d */ /* 0x000fea0003800000 */
.L_x_18:
[----:B------:R-:W-:-:S00]  /*0ee0*/  BRA `(.L_x_18) ;  /* 0xfffffffc00fc7947 */ /* 0x000fc0000383ffff */
[----:B------:R-:W-:-:S00]  /*0ef0*/  NOP ;  /* 0x0000000000007918 */ /* 0x000fc00000000000 */
        /* <DEDUP_REMOVED lines=8> */
.L_x_19:


//--------------------- .nv.shared._Z7convGPUPiPfiii --------------------------
	.section	.nv.shared._Z7convGPUPiPfiii,"aw",@nobits
	.sectionflags	@""
	.align	4
.nv.shared._Z7convGPUPiPfiii:
	.zero		2048


//--------------------- .nv.shared.reserved.0     --------------------------
	.section	.nv.shared.reserved.0,"aw",@nobits
	.weak		__nv_reservedSMEM_offset_0_alias
	.size		__nv_reservedSMEM_offset_0_alias, 0, 64
	.other		__nv_reservedSMEM_offset_0_alias,@"STO_CUDA_RESERVED_SHARED STV_DEFAULT"
__nv_reservedSMEM_offset_0_alias:
	.zero		0
	.zero		64


//--------------------- .nv.constant0._Z7convGPUPiPfiii --------------------------
	.section	.nv.constant0._Z7convGPUPiPfiii,"a",@progbits
	.sectionflags	@""
	.align	4
.nv.constant0._Z7convGPUPiPfiii:
	.zero		924


//--------------------- SYMBOLS --------------------------

	.type		.nv.reservedSmem.offset0,@object
	.size		.nv.reservedSmem.offset0,0x4
	.type		.nv.reservedSmem.cap,@object
	.size		.nv.reservedSmem.cap,0x4
